//
// Generated by NVIDIA NVVM Compiler
//
// Compiler Build ID: CL-36424714
// Cuda compilation tools, release 13.0, V13.0.88
// Based on NVVM 20.0.0
//

.version 9.0
.target sm_100
.address_size 64

	// .globl	vec_a

.visible .entry vec_a(
	.param .u64 .ptr .align 1 vec_a_param_0,
	.param .u64 .ptr .align 1 vec_a_param_1,
	.param .u64 .ptr .align 1 vec_a_param_2,
	.param .u32 vec_a_param_3
)
{
	.reg .pred 	%p<2>;
	.reg .b32 	%r<6>;
	.reg .b32 	%f<4>;
	.reg .b64 	%rd<11>;

	ld.param.u64 	%rd1, [vec_a_param_0];
	ld.param.u64 	%rd2, [vec_a_param_1];
	ld.param.u64 	%rd3, [vec_a_param_2];
	ld.param.u32 	%r2, [vec_a_param_3];
	mov.u32 	%r3, %ctaid.x;
	mov.u32 	%r4, %ntid.x;
	mov.u32 	%r5, %tid.x;
	mad.lo.s32 	%r1, %r3, %r4, %r5;
	setp.ge.s32 	%p1, %r1, %r2;
	@%p1 bra 	$L__BB0_2;
	cvta.to.global.u64 	%rd4, %rd1;
	cvta.to.global.u64 	%rd5, %rd2;
	cvta.to.global.u64 	%rd6, %rd3;
	mul.wide.s32 	%rd7, %r1, 4;
	add.s64 	%rd8, %rd4, %rd7;
	ld.global.f32 	%f1, [%rd8];
	add.s64 	%rd9, %rd5, %rd7;
	ld.global.f32 	%f2, [%rd9];
	add.f32 	%f3, %f1, %f2;
	add.s64 	%rd10, %rd6, %rd7;
	st.global.f32 	[%rd10], %f3;
$L__BB0_2:
	ret;

}


// ===== COMPILED SASS (sm_100) =====

	.target	sm_100

	.elftype	@"ET_EXEC"


//--------------------- .note.nv.tkinfo           --------------------------
	.section	.note.nv.tkinfo,"",@"SHT_NOTE"
	.sectionflags	@"SHF_NOTE_NV_TKINFO"
	.tkinfo
        /*0018*/ 	.word	0x00000002
        /*0030*/ 	.string	""
        /*0030*/ 	.string	"ptxas"
        /*0030*/ 	.string	"Cuda compilation tools, release 13.0, V13.0.88"
        /*0030*/ 	.string	"Build cuda_13.0.r13.0/compiler.36424714_0"
        /*0030*/ 	.string	"-arch sm_100 -m 64 "



//--------------------- .note.nv.cuinfo           --------------------------
	.section	.note.nv.cuinfo,"",@"SHT_NOTE"
	.sectionflags	@"SHF_NOTE_NV_CUINFO"
        /*0018*/ 	.short	0x0002
        /*001a*/ 	.short	0x0064
        /*001c*/ 	.short	0x0082
	.zero		2


//--------------------- .nv.info                  --------------------------
	.section	.nv.info,"",@"SHT_CUDA_INFO"
	.align	4


	//----- nvinfo : EIATTR_REGCOUNT
	.align		4
        /*0000*/ 	.byte	0x04, 0x2f
        /*0002*/ 	.short	(.L_1 - .L_0)
	.align		4
.L_0:
        /*0004*/ 	.word	index@(vec_a)
        /*0008*/ 	.word	0x0000000c


	//----- nvinfo : EIATTR_FRAME_SIZE
	.align		4
.L_1:
        /*000c*/ 	.byte	0x04, 0x11
        /*000e*/ 	.short	(.L_3 - .L_2)
	.align		4
.L_2:
        /*0010*/ 	.word	index@(vec_a)
        /*0014*/ 	.word	0x00000000


	//----- nvinfo : EIATTR_MIN_STACK_SIZE
	.align		4
.L_3:
        /*0018*/ 	.byte	0x04, 0x12
        /*001a*/ 	.short	(.L_5 - .L_4)
	.align		4
.L_4:
        /*001c*/ 	.word	index@(vec_a)
        /*0020*/ 	.word	0x00000000
.L_5:


//--------------------- .nv.compat                --------------------------
	.section	.nv.compat,"",@"SHT_CUDA_COMPAT_INFO"
	.align	4
        /*0000*/ 	.byte	0x02, 0x09, 0x00, 0x00, 0x02, 0x02, 0x01, 0x00, 0x02, 0x05, 0x05, 0x00, 0x03, 0x07, 0x01, 0x01
        /*0010*/ 	.byte	0x02, 0x03, 0x00, 0x00, 0x02, 0x06, 0x01, 0x00, 0x04, 0x0b, 0x08, 0x00, 0x09, 0x00, 0x00, 0x00
        /*0020*/ 	.byte	0x00, 0x00, 0x00, 0x00


//--------------------- .nv.info.vec_a            --------------------------
	.section	.nv.info.vec_a,"",@"SHT_CUDA_INFO"
	.sectionflags	@""
	.align	4


	//----- nvinfo : EIATTR_CUDA_API_VERSION
	.align		4
        /*0000*/ 	.byte	0x04, 0x37
        /*0002*/ 	.short	(.L_7 - .L_6)
.L_6:
        /*0004*/ 	.word	0x00000082


	//----- nvinfo : EIATTR_KPARAM_INFO
	.align		4
.L_7:
        /*0008*/ 	.byte	0x04, 0x17
        /*000a*/ 	.short	(.L_9 - .L_8)
.L_8:
        /*000c*/ 	.word	0x00000000
        /*0010*/ 	.short	0x0003
        /*0012*/ 	.short	0x0018
        /*0014*/ 	.byte	0x00, 0xf0, 0x11, 0x00


	//----- nvinfo : EIATTR_KPARAM_INFO
	.align		4
.L_9:
        /*0018*/ 	.byte	0x04, 0x17
        /*001a*/ 	.short	(.L_11 - .L_10)
.L_10:
        /*001c*/ 	.word	0x00000000
        /*0020*/ 	.short	0x0002
        /*0022*/ 	.short	0x0010
        /*0024*/ 	.byte	0x00, 0xf5, 0x21, 0x00


	//----- nvinfo : EIATTR_KPARAM_INFO
	.align		4
.L_11:
        /*0028*/ 	.byte	0x04, 0x17
        /*002a*/ 	.short	(.L_13 - .L_12)
.L_12:
        /*002c*/ 	.word	0x00000000
        /*0030*/ 	.short	0x0001
        /*0032*/ 	.short	0x0008
        /*0034*/ 	.byte	0x00, 0xf5, 0x21, 0x00


	//----- nvinfo : EIATTR_KPARAM_INFO
	.align		4
.L_13:
        /*0038*/ 	.byte	0x04, 0x17
        /*003a*/ 	.short	(.L_15 - .L_14)
.L_14:
        /*003c*/ 	.word	0x00000000
        /*0040*/ 	.short	0x0000
        /*0042*/ 	.short	0x0000
        /*0044*/ 	.byte	0x00, 0xf5, 0x21, 0x00


	//----- nvinfo : EIATTR_SPARSE_MMA_MASK
	.align		4
.L_15:
        /*0048*/ 	.byte	0x03, 0x50
        /*004a*/ 	.short	0x0000


	//----- nvinfo : EIATTR_MAXREG_COUNT
	.align		4
        /*004c*/ 	.byte	0x03, 0x1b
        /*004e*/ 	.short	0x00ff


	//----- nvinfo : EIATTR_MERCURY_ISA_VERSION
	.align		4
        /*0050*/ 	.byte	0x03, 0x5f
        /*0052*/ 	.short	0x0101


	//----- nvinfo : EIATTR_VRC_CTA_INIT_COUNT
	.align		4
        /*0054*/ 	.byte	0x02, 0x4a
	.zero		1
	.zero		1


	//----- nvinfo : EIATTR_EXIT_INSTR_OFFSETS
	.align		4
        /*0058*/ 	.byte	0x04, 0x1c
        /*005a*/ 	.short	(.L_17 - .L_16)


	//   ....[0]....
.L_16:
        /*005c*/ 	.word	0x00000070


	//   ....[1]....
        /*0060*/ 	.word	0x00000130


	//----- nvinfo : EIATTR_CBANK_PARAM_SIZE
	.align		4
.L_17:
        /*0064*/ 	.byte	0x03, 0x19
        /*0066*/ 	.short	0x001c


	//----- nvinfo : EIATTR_PARAM_CBANK
	.align		4
        /*0068*/ 	.byte	0x04, 0x0a
        /*006a*/ 	.short	(.L_19 - .L_18)
	.align		4
.L_18:
        /*006c*/ 	.word	index@(.nv.constant0.vec_a)
        /*0070*/ 	.short	0x0380
        /*0072*/ 	.short	0x001c


	//----- nvinfo : EIATTR_SW_WAR
	.align		4
.L_19:
        /*0074*/ 	.byte	0x04, 0x36
        /*0076*/ 	.short	(.L_21 - .L_20)
.L_20:
        /*0078*/ 	.word	0x00000008
.L_21:


//--------------------- .nv.callgraph             --------------------------
	.section	.nv.callgraph,"",@"SHT_CUDA_CALLGRAPH"
	.align	4
	.sectionentsize	8
	.align		4
        /*0000*/ 	.word	0x00000000
	.align		4
        /*0004*/ 	.word	0xffffffff
	.align		4
        /*0008*/ 	.word	0x00000000
	.align		4
        /*000c*/ 	.word	0xfffffffe
	.align		4
        /*0010*/ 	.word	0x00000000
	.align		4
        /*0014*/ 	.word	0xfffffffd
	.align		4
        /*0018*/ 	.word	0x00000000
	.align		4
        /*001c*/ 	.word	0xfffffffc


//--------------------- .text.vec_a               --------------------------
	.section	.text.vec_a,"ax",@progbits
	.align	128
        .global         vec_a
        .type           vec_a,@function
        .size           vec_a,(.L_x_1 - vec_a)
        .other          vec_a,@"STO_CUDA_ENTRY STV_DEFAULT"
vec_a:
.text.vec_a:
[----:B------:R-:W-:Y:S01]  /*0000*/  LDC R1, c[0x0][0x37c] ;  /* 0x0000df00ff017b82 */ /* 0x000fe20000000800 */
[----:B------:R-:W0:Y:S07]  /*0010*/  S2R R0, SR_TID.X ;  /* 0x0000000000007919 */ /* 0x000e2e0000002100 */
[----:B------:R-:W0:Y:S01]  /*0020*/  S2UR UR4, SR_CTAID.X ;  /* 0x00000000000479c3 */ /* 0x000e220000002500 */
[----:B------:R-:W1:Y:S07]  /*0030*/  LDCU UR5, c[0x0][0x398] ;  /* 0x00007300ff0577ac */ /* 0x000e6e0008000800 */
[----:B------:R-:W0:Y:S02]  /*0040*/  LDC R9, c[0x0][0x360] ;  /* 0x0000d800ff097b82 */ /* 0x000e240000000800 */
[----:B0-----:R-:W-:-:S05]  /*0050*/  IMAD R9, R9, UR4, R0 ;  /* 0x0000000409097c24 */ /* 0x001fca000f8e0200 */
[----:B-1----:R-:W-:-:S13]  /*0060*/  ISETP.GE.AND P0, PT, R9, UR5, PT ;  /* 0x0000000509007c0c */ /* 0x002fda000bf06270 */
[----:B------:R-:W-:Y:S05]  /*0070*/  @P0 EXIT ;  /* 0x000000000000094d */ /* 0x000fea0003800000 */
[----:B------:R-:W0:Y:S01]  /*0080*/  LDC.64 R2, c[0x0][0x380] ;  /* 0x0000e000ff027b82 */ /* 0x000e220000000a00 */
[----:B------:R-:W1:Y:S07]  /*0090*/  LDCU.64 UR4, c[0x0][0x358] ;  /* 0x00006b00ff0477ac */ /* 0x000e6e0008000a00 */
[----:B------:R-:W2:Y:S08]  /*00a0*/  LDC.64 R4, c[0x0][0x388] ;  /* 0x0000e200ff047b82 */ /* 0x000eb00000000a00 */
[----:B------:R-:W3:Y:S01]  /*00b0*/  LDC.64 R6, c[0x0][0x390] ;  /* 0x0000e400ff067b82 */ /* 0x000ee20000000a00 */
[----:B0-----:R-:W-:-:S06]  /*00c0*/  IMAD.WIDE R2, R9, 0x4, R2 ;  /* 0x0000000409027825 */ /* 0x001fcc00078e0202 */
[----:B-1----:R-:W4:Y:S01]  /*00d0*/  LDG.E R2, desc[UR4][R2.64] ;  /* 0x0000000402027981 */ /* 0x002f22000c1e1900 */
[----:B--2---:R-:W-:-:S06]  /*00e0*/  IMAD.WIDE R4, R9, 0x4, R4 ;  /* 0x0000000409047825 */ /* 0x004fcc00078e0204 */
[----:B------:R-:W4:Y:S01]  /*00f0*/  LDG.E R5, desc[UR4][R4.64] ;  /* 0x0000000404057981 */ /* 0x000f22000c1e1900 */
[----:B---3--:R-:W-:-:S04]  /*0100*/  IMAD.WIDE R6, R9, 0x4, R6 ;  /* 0x0000000409067825 */ /* 0x008fc800078e0206 */
[----:B----4-:R-:W-:-:S05]  /*0110*/  FADD R9, R2, R5 ;  /* 0x0000000502097221 */ /* 0x010fca0000000000 */
[----:B------:R-:W-:Y:S01]  /*0120*/  STG.E desc[UR4][R6.64], R9 ;  /* 0x0000000906007986 */ /* 0x000fe2000c101904 */
[----:B------:R-:W-:Y:S05]  /*0130*/  EXIT ;  /* 0x000000000000794d */ /* 0x000fea0003800000 */
.L_x_0:
[----:B------:R-:W-:-:S00]  /*0140*/  BRA `(.L_x_0) ;  /* 0xfffffffc00fc7947 */ /* 0x000fc0000383ffff */
[----:B------:R-:W-:-:S00]  /*0150*/  NOP ;  /* 0x0000000000007918 */ /* 0x000fc00000000000 */
        /* <DEDUP_REMOVED lines=10> */
.L_x_1:


//--------------------- .nv.shared.reserved.0     --------------------------
	.section	.nv.shared.reserved.0,"aw",@nobits
	.weak		__nv_reservedSMEM_offset_0_alias
	.size		__nv_reservedSMEM_offset_0_alias, 0, 64
	.other		__nv_reservedSMEM_offset_0_alias,@"STO_CUDA_RESERVED_SHARED STV_DEFAULT"
__nv_reservedSMEM_offset_0_alias:
	.zero		0
	.zero		64


//--------------------- .nv.constant0.vec_a       --------------------------
	.section	.nv.constant0.vec_a,"a",@progbits
	.sectionflags	@""
	.align	4
.nv.constant0.vec_a:
	.zero		924


//--------------------- SYMBOLS --------------------------

	.type		.nv.reservedSmem.offset0,@object
	.size		.nv.reservedSmem.offset0,0x4
